//
// Generated by NVIDIA NVVM Compiler
//
// Compiler Build ID: CL-36424714
// Cuda compilation tools, release 13.0, V13.0.88
// Based on NVVM 20.0.0
//

.version 9.0
.target sm_100
.address_size 64

	// .globl	_Z4funcPiS_S_

.visible .entry _Z4funcPiS_S_(
	.param .u64 .ptr .align 1 _Z4funcPiS_S__param_0,
	.param .u64 .ptr .align 1 _Z4funcPiS_S__param_1,
	.param .u64 .ptr .align 1 _Z4funcPiS_S__param_2
)
{
	.reg .b32 	%r<21>;
	.reg .b64 	%rd<11>;

	ld.param.u64 	%rd1, [_Z4funcPiS_S__param_0];
	ld.param.u64 	%rd2, [_Z4funcPiS_S__param_1];
	ld.param.u64 	%rd3, [_Z4funcPiS_S__param_2];
	cvta.to.global.u64 	%rd4, %rd3;
	cvta.to.global.u64 	%rd5, %rd2;
	cvta.to.global.u64 	%rd6, %rd1;
	mov.u32 	%r1, %ctaid.x;
	mov.u32 	%r2, %ntid.x;
	mov.u32 	%r3, %tid.x;
	mad.lo.s32 	%r4, %r1, %r2, %r3;
	mul.wide.s32 	%rd7, %r4, 4;
	add.s64 	%rd8, %rd6, %rd7;
	ld.global.u32 	%r5, [%rd8];
	add.s64 	%rd9, %rd5, %rd7;
	ld.global.u32 	%r6, [%rd9];
	add.s32 	%r7, %r5, %r6;
	add.s32 	%r8, %r7, 1;
	add.s64 	%rd10, %rd4, %rd7;
	st.global.u32 	[%rd10], %r8;
	ld.global.u32 	%r9, [%rd8];
	ld.global.u32 	%r10, [%rd9];
	add.s32 	%r11, %r10, %r9;
	st.global.u32 	[%rd10], %r11;
	ld.global.u32 	%r12, [%rd8];
	ld.global.u32 	%r13, [%rd9];
	add.s32 	%r14, %r13, %r12;
	st.global.u32 	[%rd10], %r14;
	ld.global.u32 	%r15, [%rd8];
	ld.global.u32 	%r16, [%rd9];
	add.s32 	%r17, %r16, %r15;
	st.global.u32 	[%rd10], %r17;
	ld.global.u32 	%r18, [%rd8];
	ld.global.u32 	%r19, [%rd9];
	add.s32 	%r20, %r19, %r18;
	st.global.u32 	[%rd10], %r20;
	ret;

}


// ===== COMPILED SASS (sm_100) =====

	.target	sm_100

	.elftype	@"ET_EXEC"


//--------------------- .note.nv.tkinfo           --------------------------
	.section	.note.nv.tkinfo,"",@"SHT_NOTE"
	.sectionflags	@"SHF_NOTE_NV_TKINFO"
	.tkinfo
        /*0018*/ 	.word	0x00000002
        /*0030*/ 	.string	""
        /*0030*/ 	.string	"ptxas"
        /*0030*/ 	.string	"Cuda compilation tools, release 13.0, V13.0.88"
        /*0030*/ 	.string	"Build cuda_13.0.r13.0/compiler.36424714_0"
        /*0030*/ 	.string	"-arch sm_100 -m 64 "



//--------------------- .note.nv.cuinfo           --------------------------
	.section	.note.nv.cuinfo,"",@"SHT_NOTE"
	.sectionflags	@"SHF_NOTE_NV_CUINFO"
        /*0018*/ 	.short	0x0002
        /*001a*/ 	.short	0x0064
        /*001c*/ 	.short	0x0082
	.zero		2


//--------------------- .nv.info                  --------------------------
	.section	.nv.info,"",@"SHT_CUDA_INFO"
	.align	4


	//----- nvinfo : EIATTR_REGCOUNT
	.align		4
        /*0000*/ 	.byte	0x04, 0x2f
        /*0002*/ 	.short	(.L_1 - .L_0)
	.align		4
.L_0:
        /*0004*/ 	.word	index@(_Z4funcPiS_S_)
        /*0008*/ 	.word	0x00000012


	//----- nvinfo : EIATTR_FRAME_SIZE
	.align		4
.L_1:
        /*000c*/ 	.byte	0x04, 0x11
        /*000e*/ 	.short	(.L_3 - .L_2)
	.align		4
.L_2:
        /*0010*/ 	.word	index@(_Z4funcPiS_S_)
        /*0014*/ 	.word	0x00000000


	//----- nvinfo : EIATTR_MIN_STACK_SIZE
	.align		4
.L_3:
        /*0018*/ 	.byte	0x04, 0x12
        /*001a*/ 	.short	(.L_5 - .L_4)
	.align		4
.L_4:
        /*001c*/ 	.word	index@(_Z4funcPiS_S_)
        /*0020*/ 	.word	0x00000000
.L_5:


//--------------------- .nv.compat                --------------------------
	.section	.nv.compat,"",@"SHT_CUDA_COMPAT_INFO"
	.align	4
        /*0000*/ 	.byte	0x02, 0x09, 0x00, 0x00, 0x02, 0x02, 0x01, 0x00, 0x02, 0x05, 0x05, 0x00, 0x03, 0x07, 0x01, 0x01
        /*0010*/ 	.byte	0x02, 0x03, 0x00, 0x00, 0x02, 0x06, 0x01, 0x00, 0x04, 0x0b, 0x08, 0x00, 0x09, 0x00, 0x00, 0x00
        /*0020*/ 	.byte	0x00, 0x00, 0x00, 0x00


//--------------------- .nv.info._Z4funcPiS_S_    --------------------------
	.section	.nv.info._Z4funcPiS_S_,"",@"SHT_CUDA_INFO"
	.sectionflags	@""
	.align	4


	//----- nvinfo : EIATTR_CUDA_API_VERSION
	.align		4
        /*0000*/ 	.byte	0x04, 0x37
        /*0002*/ 	.short	(.L_7 - .L_6)
.L_6:
        /*0004*/ 	.word	0x00000082


	//----- nvinfo : EIATTR_KPARAM_INFO
	.align		4
.L_7:
        /*0008*/ 	.byte	0x04, 0x17
        /*000a*/ 	.short	(.L_9 - .L_8)
.L_8:
        /*000c*/ 	.word	0x00000000
        /*0010*/ 	.short	0x0002
        /*0012*/ 	.short	0x0010
        /*0014*/ 	.byte	0x00, 0xf5, 0x21, 0x00


	//----- nvinfo : EIATTR_KPARAM_INFO
	.align		4
.L_9:
        /*0018*/ 	.byte	0x04, 0x17
        /*001a*/ 	.short	(.L_11 - .L_10)
.L_10:
        /*001c*/ 	.word	0x00000000
        /*0020*/ 	.short	0x0001
        /*0022*/ 	.short	0x0008
        /*0024*/ 	.byte	0x00, 0xf5, 0x21, 0x00


	//----- nvinfo : EIATTR_KPARAM_INFO
	.align		4
.L_11:
        /*0028*/ 	.byte	0x04, 0x17
        /*002a*/ 	.short	(.L_13 - .L_12)
.L_12:
        /*002c*/ 	.word	0x00000000
        /*0030*/ 	.short	0x0000
        /*0032*/ 	.short	0x0000
        /*0034*/ 	.byte	0x00, 0xf5, 0x21, 0x00


	//----- nvinfo : EIATTR_SPARSE_MMA_MASK
	.align		4
.L_13:
        /*0038*/ 	.byte	0x03, 0x50
        /*003a*/ 	.short	0x0000


	//----- nvinfo : EIATTR_MAXREG_COUNT
	.align		4
        /*003c*/ 	.byte	0x03, 0x1b
        /*003e*/ 	.short	0x00ff


	//----- nvinfo : EIATTR_MERCURY_ISA_VERSION
	.align		4
        /*0040*/ 	.byte	0x03, 0x5f
        /*0042*/ 	.short	0x0101


	//----- nvinfo : EIATTR_VRC_CTA_INIT_COUNT
	.align		4
        /*0044*/ 	.byte	0x02, 0x4a
	.zero		1
	.zero		1


	//----- nvinfo : EIATTR_EXIT_INSTR_OFFSETS
	.align		4
        /*0048*/ 	.byte	0x04, 0x1c
        /*004a*/ 	.short	(.L_15 - .L_14)


	//   ....[0]....
.L_14:
        /*004c*/ 	.word	0x00000200


	//----- nvinfo : EIATTR_CBANK_PARAM_SIZE
	.align		4
.L_15:
        /*0050*/ 	.byte	0x03, 0x19
        /*0052*/ 	.short	0x0018


	//----- nvinfo : EIATTR_PARAM_CBANK
	.align		4
        /*0054*/ 	.byte	0x04, 0x0a
        /*0056*/ 	.short	(.L_17 - .L_16)
	.align		4
.L_16:
        /*0058*/ 	.word	index@(.nv.constant0._Z4funcPiS_S_)
        /*005c*/ 	.short	0x0380
        /*005e*/ 	.short	0x0018


	//----- nvinfo : EIATTR_SW_WAR
	.align		4
.L_17:
        /*0060*/ 	.byte	0x04, 0x36
        /*0062*/ 	.short	(.L_19 - .L_18)
.L_18:
        /*0064*/ 	.word	0x00000008
.L_19:


//--------------------- .nv.callgraph             --------------------------
	.section	.nv.callgraph,"",@"SHT_CUDA_CALLGRAPH"
	.align	4
	.sectionentsize	8
	.align		4
        /*0000*/ 	.word	0x00000000
	.align		4
        /*0004*/ 	.word	0xffffffff
	.align		4
        /*0008*/ 	.word	0x00000000
	.align		4
        /*000c*/ 	.word	0xfffffffe
	.align		4
        /*0010*/ 	.word	0x00000000
	.align		4
        /*0014*/ 	.word	0xfffffffd
	.align		4
        /*0018*/ 	.word	0x00000000
	.align		4
        /*001c*/ 	.word	0xfffffffc


//--------------------- .text._Z4funcPiS_S_       --------------------------
	.section	.text._Z4funcPiS_S_,"ax",@progbits
	.align	128
        .global         _Z4funcPiS_S_
        .type           _Z4funcPiS_S_,@function
        .size           _Z4funcPiS_S_,(.L_x_1 - _Z4funcPiS_S_)
        .other          _Z4funcPiS_S_,@"STO_CUDA_ENTRY STV_DEFAULT"
_Z4funcPiS_S_:
.text._Z4funcPiS_S_:
[----:B------:R-:W-:Y:S01]  /*0000*/  LDC R1, c[0x0][0x37c] ;  /* 0x0000df00ff017b82 */ /* 0x000fe20000000800 */
[----:B------:R-:W0:Y:S07]  /*0010*/  S2R R0, SR_TID.X ;  /* 0x0000000000007919 */ /* 0x000e2e0000002100 */
[----:B------:R-:W0:Y:S01]  /*0020*/  S2UR UR6, SR_CTAID.X ;  /* 0x00000000000679c3 */ /* 0x000e220000002500 */
[----:B------:R-:W1:Y:S07]  /*0030*/  LDCU.64 UR4, c[0x0][0x358] ;  /* 0x00006b00ff0477ac */ /* 0x000e6e0008000a00 */
[----:B------:R-:W0:Y:S08]  /*0040*/  LDC R9, c[0x0][0x360] ;  /* 0x0000d800ff097b82 */ /* 0x000e300000000800 */
[----:B------:R-:W2:Y:S08]  /*0050*/  LDC.64 R2, c[0x0][0x380] ;  /* 0x0000e000ff027b82 */ /* 0x000eb00000000a00 */
[----:B------:R-:W3:Y:S01]  /*0060*/  LDC.64 R4, c[0x0][0x388] ;  /* 0x0000e200ff047b82 */ /* 0x000ee20000000a00 */
[----:B0-----:R-:W-:-:S07]  /*0070*/  IMAD R9, R9, UR6, R0 ;  /* 0x0000000609097c24 */ /* 0x001fce000f8e0200 */
[----:B------:R-:W0:Y:S01]  /*0080*/  LDC.64 R6, c[0x0][0x390] ;  /* 0x0000e400ff067b82 */ /* 0x000e220000000a00 */
[----:B--2---:R-:W-:-:S05]  /*0090*/  IMAD.WIDE R2, R9, 0x4, R2 ;  /* 0x0000000409027825 */ /* 0x004fca00078e0202 */
[----:B-1----:R-:W2:Y:S01]  /*00a0*/  LDG.E R0, desc[UR4][R2.64] ;  /* 0x0000000402007981 */ /* 0x002ea2000c1e1900 */
[----:B---3--:R-:W-:-:S05]  /*00b0*/  IMAD.WIDE R4, R9, 0x4, R4 ;  /* 0x0000000409047825 */ /* 0x008fca00078e0204 */
[----:B------:R-:W2:Y:S01]  /*00c0*/  LDG.E R11, desc[UR4][R4.64] ;  /* 0x00000004040b7981 */ /* 0x000ea2000c1e1900 */
[----:B0-----:R-:W-:Y:S01]  /*00d0*/  IMAD.WIDE R6, R9, 0x4, R6 ;  /* 0x0000000409067825 */ /* 0x001fe200078e0206 */
[----:B--2---:R-:W-:-:S05]  /*00e0*/  IADD3 R11, PT, PT, R0, 0x1, R11 ;  /* 0x00000001000b7810 */ /* 0x004fca0007ffe00b */
[----:B------:R0:W-:Y:S04]  /*00f0*/  STG.E desc[UR4][R6.64], R11 ;  /* 0x0000000b06007986 */ /* 0x0001e8000c101904 */
[----:B------:R-:W2:Y:S04]  /*0100*/  LDG.E R0, desc[UR4][R2.64] ;  /* 0x0000000402007981 */ /* 0x000ea8000c1e1900 */
[----:B------:R-:W2:Y:S02]  /*0110*/  LDG.E R9, desc[UR4][R4.64] ;  /* 0x0000000404097981 */ /* 0x000ea4000c1e1900 */
[----:B--2---:R-:W-:-:S05]  /*0120*/  IADD3 R9, PT, PT, R0, R9, RZ ;  /* 0x0000000900097210 */ /* 0x004fca0007ffe0ff */
[----:B------:R-:W-:Y:S04]  /*0130*/  STG.E desc[UR4][R6.64], R9 ;  /* 0x0000000906007986 */ /* 0x000fe8000c101904 */
        /* <DEDUP_REMOVED lines=9> */
[----:B0-----:R-:W2:Y:S02]  /*01d0*/  LDG.E R11, desc[UR4][R4.64] ;  /* 0x00000004040b7981 */ /* 0x001ea4000c1e1900 */
[----:B--2---:R-:W-:-:S05]  /*01e0*/  IADD3 R11, PT, PT, R0, R11, RZ ;  /* 0x0000000b000b7210 */ /* 0x004fca0007ffe0ff */
[----:B------:R-:W-:Y:S01]  /*01f0*/  STG.E desc[UR4][R6.64], R11 ;  /* 0x0000000b06007986 */ /* 0x000fe2000c101904 */
[----:B------:R-:W-:Y:S05]  /*0200*/  EXIT ;  /* 0x000000000000794d */ /* 0x000fea0003800000 */
.L_x_0:
[----:B------:R-:W-:-:S00]  /*0210*/  BRA `(.L_x_0) ;  /* 0xfffffffc00fc7947 */ /* 0x000fc0000383ffff */
[----:B------:R-:W-:-:S00]  /*0220*/  NOP ;  /* 0x0000000000007918 */ /* 0x000fc00000000000 */
        /* <DEDUP_REMOVED lines=13> */
.L_x_1:


//--------------------- .nv.shared.reserved.0     --------------------------
	.section	.nv.shared.reserved.0,"aw",@nobits
	.weak		__nv_reservedSMEM_offset_0_alias
	.size		__nv_reservedSMEM_offset_0_alias, 0, 64
	.other		__nv_reservedSMEM_offset_0_alias,@"STO_CUDA_RESERVED_SHARED STV_DEFAULT"
__nv_reservedSMEM_offset_0_alias:
	.zero		0
	.zero		64


//--------------------- .nv.constant0._Z4funcPiS_S_ --------------------------
	.section	.nv.constant0._Z4funcPiS_S_,"a",@progbits
	.sectionflags	@""
	.align	4
.nv.constant0._Z4funcPiS_S_:
	.zero		920


//--------------------- SYMBOLS --------------------------

	.type		.nv.reservedSmem.offset0,@object
	.size		.nv.reservedSmem.offset0,0x4
